	.headerflags	@"EF_CUDA_TEXMODE_UNIFIED EF_CUDA_64BIT_ADDRESS EF_CUDA_ACCELERATORS EF_CUDA_SM90 EF_CUDA_VIRTUAL_SM(EF_CUDA_SM90)"
	.elftype	@"ET_EXEC"


//--------------------- .nv.info                  --------------------------
	.section	.nv.info,"",@"SHT_CUDA_INFO"
	.align	4


	//----- nvinfo : EIATTR_REGCOUNT
	.align		4
        /*0000*/ 	.byte	0x04, 0x2f
        /*0002*/ 	.short	(.L_1 - .L_0)
	.align		4
.L_0:
        /*0004*/ 	.word	index@(triton_per_fused_convolution_mean_silu_2)
        /*0008*/ 	.word	0x00000011


	//----- nvinfo : EIATTR_MIN_STACK_SIZE
	.align		4
.L_1:
        /*000c*/ 	.byte	0x04, 0x12
        /*000e*/ 	.short	(.L_3 - .L_2)
	.align		4
.L_2:
        /*0010*/ 	.word	index@(triton_per_fused_convolution_mean_silu_2)
        /*0014*/ 	.word	0x00000000


	//----- nvinfo : EIATTR_FRAME_SIZE
	.align		4
.L_3:
        /*0018*/ 	.byte	0x04, 0x11
        /*001a*/ 	.short	(.L_5 - .L_4)
	.align		4
.L_4:
        /*001c*/ 	.word	index@(triton_per_fused_convolution_mean_silu_2)
        /*0020*/ 	.word	0x00000000


	//----- nvinfo : EIATTR_MIN_STACK_SIZE
	.align		4
.L_5:
        /*0024*/ 	.byte	0x04, 0x12
        /*0026*/ 	.short	(.L_7 - .L_6)
	.align		4
.L_6:
        /*0028*/ 	.word	index@(triton_per_fused_convolution_mean_silu_2)
        /*002c*/ 	.word	0x00000000
.L_7:


//--------------------- .nv.info.triton_per_fused_convolution_mean_silu_2 --------------------------
	.section	.nv.info.triton_per_fused_convolution_mean_silu_2,"",@"SHT_CUDA_INFO"
	.sectionflags	@""
	.align	4


	//----- nvinfo : EIATTR_CUDA_API_VERSION
	.align		4
        /*0000*/ 	.byte	0x04, 0x37
        /*0002*/ 	.short	(.L_9 - .L_8)
.L_8:
        /*0004*/ 	.word	0x0000007c


	//----- nvinfo : EIATTR_KPARAM_INFO
	.align		4
.L_9:
        /*0008*/ 	.byte	0x04, 0x17
        /*000a*/ 	.short	(.L_11 - .L_10)
.L_10:
        /*000c*/ 	.word	0x00000000
        /*0010*/ 	.short	0x0004
        /*0012*/ 	.short	0x001c
        /*0014*/ 	.byte	0x00, 0xf0, 0x11, 0x00


	//----- nvinfo : EIATTR_KPARAM_INFO
	.align		4
.L_11:
        /*0018*/ 	.byte	0x04, 0x17
        /*001a*/ 	.short	(.L_13 - .L_12)
.L_12:
        /*001c*/ 	.word	0x00000000
        /*0020*/ 	.short	0x0003
        /*0022*/ 	.short	0x0018
        /*0024*/ 	.byte	0x00, 0xf0, 0x11, 0x00


	//----- nvinfo : EIATTR_KPARAM_INFO
	.align		4
.L_13:
        /*0028*/ 	.byte	0x04, 0x17
        /*002a*/ 	.short	(.L_15 - .L_14)
.L_14:
        /*002c*/ 	.word	0x00000000
        /*0030*/ 	.short	0x0002
        /*0032*/ 	.short	0x0010
        /*0034*/ 	.byte	0x00, 0xf4, 0x21, 0x00


	//----- nvinfo : EIATTR_KPARAM_INFO
	.align		4
.L_15:
        /*0038*/ 	.byte	0x04, 0x17
        /*003a*/ 	.short	(.L_17 - .L_16)
.L_16:
        /*003c*/ 	.word	0x00000000
        /*0040*/ 	.short	0x0001
        /*0042*/ 	.short	0x0008
        /*0044*/ 	.byte	0x00, 0xf4, 0x21, 0x00


	//----- nvinfo : EIATTR_KPARAM_INFO
	.align		4
.L_17:
        /*0048*/ 	.byte	0x04, 0x17
        /*004a*/ 	.short	(.L_19 - .L_18)
.L_18:
        /*004c*/ 	.word	0x00000000
        /*0050*/ 	.short	0x0000
        /*0052*/ 	.short	0x0000
        /*0054*/ 	.byte	0x00, 0xf4, 0x21, 0x00


	//----- nvinfo : EIATTR_SPARSE_MMA_MASK
	.align		4
.L_19:
        /*0058*/ 	.byte	0x03, 0x50
        /*005a*/ 	.short	0x0000


	//----- nvinfo : EIATTR_MAXREG_COUNT
	.align		4
        /*005c*/ 	.byte	0x03, 0x1b
        /*005e*/ 	.short	0x00ff


	//----- nvinfo : EIATTR_COOP_GROUP_MASK_REGIDS
	.align		4
        /*0060*/ 	.byte	0x04, 0x29
        /*0062*/ 	.short	(.L_21 - .L_20)


	//   ....[0]....
.L_20:
        /*0064*/ 	.word	0xffffffff


	//   ....[1]....
        /*0068*/ 	.word	0xffffffff


	//   ....[2]....
        /*006c*/ 	.word	0xffffffff


	//   ....[3]....
        /*0070*/ 	.word	0xffffffff


	//----- nvinfo : EIATTR_COOP_GROUP_INSTR_OFFSETS
	.align		4
.L_21:
        /*0074*/ 	.byte	0x04, 0x28
        /*0076*/ 	.short	(.L_23 - .L_22)


	//   ....[0]....
.L_22:
        /*0078*/ 	.word	0x000002f0


	//   ....[1]....
        /*007c*/ 	.word	0x00000310


	//   ....[2]....
        /*0080*/ 	.word	0x00000330


	//   ....[3]....
        /*0084*/ 	.word	0x00000360


	//----- nvinfo : EIATTR_EXIT_INSTR_OFFSETS
	.align		4
.L_23:
        /*0088*/ 	.byte	0x04, 0x1c
        /*008a*/ 	.short	(.L_25 - .L_24)


	//   ....[0]....
.L_24:
        /*008c*/ 	.word	0x00000390


	//   ....[1]....
        /*0090*/ 	.word	0x000003c0


	//----- nvinfo : EIATTR_REQNTID
	.align		4
.L_25:
        /*0094*/ 	.byte	0x04, 0x10
        /*0096*/ 	.short	(.L_27 - .L_26)
.L_26:
        /*0098*/ 	.word	0x00000040
        /*009c*/ 	.word	0x00000001
        /*00a0*/ 	.word	0x00000001


	//----- nvinfo : EIATTR_CBANK_PARAM_SIZE
	.align		4
.L_27:
        /*00a4*/ 	.byte	0x03, 0x19
        /*00a6*/ 	.short	0x0020


	//----- nvinfo : EIATTR_PARAM_CBANK
	.align		4
        /*00a8*/ 	.byte	0x04, 0x0a
        /*00aa*/ 	.short	(.L_29 - .L_28)
	.align		4
.L_28:
        /*00ac*/ 	.word	index@(.nv.constant0.triton_per_fused_convolution_mean_silu_2)
        /*00b0*/ 	.short	0x0210
        /*00b2*/ 	.short	0x0020


	//----- nvinfo : EIATTR_SW_WAR
	.align		4
.L_29:
        /*00b4*/ 	.byte	0x04, 0x36
        /*00b6*/ 	.short	(.L_31 - .L_30)
.L_30:
        /*00b8*/ 	.word	0x00000008
.L_31:


//--------------------- .nv.callgraph             --------------------------
	.section	.nv.callgraph,"",@"SHT_CUDA_CALLGRAPH"
	.align	4
	.sectionentsize	8
	.align		4
        /*0000*/ 	.word	0x00000000
	.align		4
        /*0004*/ 	.word	0xffffffff
	.align		4
        /*0008*/ 	.word	0x00000000
	.align		4
        /*000c*/ 	.word	0xfffffffe
	.align		4
        /*0010*/ 	.word	0x00000000
	.align		4
        /*0014*/ 	.word	0xfffffffd
	.align		4
        /*0018*/ 	.word	0x00000000
	.align		4
        /*001c*/ 	.word	0xfffffffc


//--------------------- .text.triton_per_fused_convolution_mean_silu_2 --------------------------
	.section	.text.triton_per_fused_convolution_mean_silu_2,"ax",@progbits
	.sectionflags	@"SHF_BARRIERS=1"
	.align	128
        .global         triton_per_fused_convolution_mean_silu_2
        .type           triton_per_fused_convolution_mean_silu_2,@function
        .size           triton_per_fused_convolution_mean_silu_2,(.L_x_1 - triton_per_fused_convolution_mean_silu_2)
        .other          triton_per_fused_convolution_mean_silu_2,@"STO_CUDA_ENTRY STV_DEFAULT"
triton_per_fused_convolution_mean_silu_2:
.text.triton_per_fused_convolution_mean_silu_2:
[----:B------:R-:W0:Y:S02]  /*0000*/  LDC R1, c[0x0][0x28] ;  /* 0x00000a00ff017b82 */ /* 0x000e240000000800 */
[----:B------:R-:W1:Y:S01]  /*0010*/  S2R R0, SR_CTAID.X ;  /* 0x0000000000007919 */ /* 0x000e620000002500 */
[----:B------:R-:W2:Y:S01]  /*0020*/  LDC.64 R2, c[0x0][0x210] ;  /* 0x00008400ff027b82 */ /* 0x000ea20000000a00 */
[----:B------:R-:W-:Y:S01]  /*0030*/  HFMA2.MMA R8, -RZ, RZ, 0, 0 ;  /* 0x00000000ff087435 */ /* 0x000fe200000001ff */
[----:B------:R-:W-:Y:S01]  /*0040*/  ULDC.64 UR4, c[0x0][0x208] ;  /* 0x0000820000047ab9 */ /* 0x000fe20000000a00 */
[----:B------:R-:W3:Y:S01]  /*0050*/  S2R R11, SR_TID.X ;  /* 0x00000000000b7919 */ /* 0x000ee20000002100 */
[----:B------:R-:W-:-:S04]  /*0060*/  MOV R10, RZ ;  /* 0x000000ff000a7202 */ /* 0x000fc80000000f00 */
[----:B------:R-:W4:Y:S01]  /*0070*/  LDC.64 R6, c[0x0][0x220] ;  /* 0x00008800ff067b82 */ /* 0x000f220000000a00 */
[----:B-1----:R-:W-:Y:S02]  /*0080*/  SHF.R.S32.HI R9, RZ, 0x1f, R0 ;  /* 0x0000001fff097819 */ /* 0x002fe40000011400 */
[C---:B------:R-:W-:Y:S02]  /*0090*/  ISETP.GE.AND P1, PT, R0.reuse, 0x10, PT ;  /* 0x000000100000780c */ /* 0x040fe40003f26270 */
[----:B---3--:R-:W-:Y:S02]  /*00a0*/  LOP3.LUT R5, R11, 0xf, RZ, 0xc0, !PT ;  /* 0x0000000f0b057812 */ /* 0x008fe400078ec0ff */
[----:B------:R-:W-:Y:S02]  /*00b0*/  LEA.HI R9, R9, R0, RZ, 0x2 ;  /* 0x0000000009097211 */ /* 0x000fe400078f10ff */
[----:B------:R-:W-:Y:S02]  /*00c0*/  LEA R5, R0, R5, 0x4 ;  /* 0x0000000500057211 */ /* 0x000fe400078e20ff */
[----:B------:R-:W-:-:S03]  /*00d0*/  LOP3.LUT R9, R9, 0xfffffffc, RZ, 0xc0, !PT ;  /* 0xfffffffc09097812 */ /* 0x000fc600078ec0ff */
[----:B--2---:R-:W-:Y:S01]  /*00e0*/  IMAD.WIDE R2, R5, 0x4, R2 ;  /* 0x0000000405027825 */ /* 0x004fe200078e0202 */
[----:B------:R-:W-:-:S04]  /*00f0*/  IADD3 R9, -R9, R0, RZ ;  /* 0x0000000009097210 */ /* 0x000fc80007ffe1ff */
[----:B------:R-:W2:Y:S01]  /*0100*/  @!P1 LDG.E R8, desc[UR4][R2.64] ;  /* 0x0000000402089981 */ /* 0x000ea2000c1e1900 */
[----:B----4-:R-:W-:-:S05]  /*0110*/  IMAD.WIDE R6, R9, 0x4, R6 ;  /* 0x0000000409067825 */ /* 0x010fca00078e0206 */
[----:B------:R-:W3:Y:S01]  /*0120*/  @!P1 LDG.E.EL R10, desc[UR4][R6.64] ;  /* 0x00000004060a9981 */ /* 0x000ee2000c2e1900 */
[----:B------:R-:W-:-:S06]  /*0130*/  CS2R R4, SRZ ;  /* 0x0000000000047805 */ /* 0x000fcc000001ff00 */
[----:B------:R-:W4:Y:S04]  /*0140*/  @!P1 LDG.E R4, desc[UR4][R2.64] ;  /* 0x0000000402049981 */ /* 0x000f28000c1e1900 */
[----:B------:R1:W5:Y:S01]  /*0150*/  @!P1 LDG.E.EL R5, desc[UR4][R6.64] ;  /* 0x0000000406059981 */ /* 0x000362000c2e1900 */
[----:B------:R-:W-:Y:S01]  /*0160*/  LOP3.LUT P2, RZ, R11, 0x3f, RZ, 0xc0, !PT ;  /* 0x0000003f0bff7812 */ /* 0x000fe2000784c0ff */
[----:B-1----:R-:W-:Y:S01]  /*0170*/  HFMA2.MMA R6, -RZ, RZ, 1.625, 0 ;  /* 0x3e800000ff067435 */ /* 0x002fe200000001ff */
[----:B--2---:R-:W-:-:S05]  /*0180*/  SEL R9, R8, RZ, !P1 ;  /* 0x000000ff08097207 */ /* 0x004fca0004800000 */
[----:B---3--:R-:W-:-:S04]  /*0190*/  FADD R10, R9, R10 ;  /* 0x0000000a090a7221 */ /* 0x008fc80000000000 */
[----:B------:R-:W-:Y:S01]  /*01a0*/  FADD R8, RZ, -R10 ;  /* 0x8000000aff087221 */ /* 0x000fe20000000000 */
[----:B----4-:R-:W-:-:S03]  /*01b0*/  SEL R4, R4, RZ, !P1 ;  /* 0x000000ff04047207 */ /* 0x010fc60004800000 */
[----:B------:R-:W-:-:S05]  /*01c0*/  FMUL R8, R8, 1.4426950216293334961 ;  /* 0x3fb8aa3b08087820 */ /* 0x000fca0000400000 */
[----:B------:R-:W-:-:S13]  /*01d0*/  FSETP.GEU.AND P0, PT, R8, -126, PT ;  /* 0xc2fc00000800780b */ /* 0x000fda0003f0e000 */
[----:B------:R-:W-:-:S04]  /*01e0*/  @!P0 FMUL R8, R8, 0.5 ;  /* 0x3f00000008088820 */ /* 0x000fc80000400000 */
[----:B------:R-:W1:Y:S02]  /*01f0*/  MUFU.EX2 R9, R8 ;  /* 0x0000000800097308 */ /* 0x000e640000000800 */
[----:B-1----:R-:W-:-:S04]  /*0200*/  @!P0 FMUL R9, R9, R9 ;  /* 0x0000000909098220 */ /* 0x002fc80000400000 */
[----:B------:R-:W-:-:S05]  /*0210*/  FADD R9, R9, 1 ;  /* 0x3f80000009097421 */ /* 0x000fca0000000000 */
[----:B------:R-:W-:-:S04]  /*0220*/  FSETP.GT.AND P0, PT, R9, 8.50705917302346158658e+37, PT ;  /* 0x7e8000000900780b */ /* 0x000fc80003f04000 */
[----:B------:R-:W-:-:S09]  /*0230*/  FSEL R6, R6, 1, P0 ;  /* 0x3f80000006067808 */ /* 0x000fd20000000000 */
[----:B------:R-:W-:Y:S01]  /*0240*/  @P0 FMUL R9, R9, 0.25 ;  /* 0x3e80000009090820 */ /* 0x000fe20000400000 */
[----:B------:R-:W-:Y:S01]  /*0250*/  LOP3.LUT P0, RZ, R11, 0x30, RZ, 0xc0, !PT ;  /* 0x000000300bff7812 */ /* 0x000fe2000780c0ff */
[----:B-----5:R-:W-:-:S03]  /*0260*/  FADD R11, R4, R5 ;  /* 0x00000005040b7221 */ /* 0x020fc60000000000 */
[----:B------:R-:W-:Y:S01]  /*0270*/  ISETP.LT.AND P0, PT, R0, 0x10, !P0 ;  /* 0x000000100000780c */ /* 0x000fe20004701270 */
[----:B------:R-:W1:-:S12]  /*0280*/  MUFU.RCP R9, R9 ;  /* 0x0000000900097308 */ /* 0x000e580000001000 */
[----:B------:R-:W-:Y:S01]  /*0290*/  @P0 STG.E desc[UR4][R2.64], R11 ;  /* 0x0000000b02000986 */ /* 0x000fe2000c101904 */
[----:B-1----:R-:W-:-:S04]  /*02a0*/  FMUL R7, R9, R6 ;  /* 0x0000000609077220 */ /* 0x002fc80000400000 */
[----:B------:R-:W-:-:S05]  /*02b0*/  FMUL R7, R10, R7 ;  /* 0x000000070a077220 */ /* 0x000fca0000400000 */
[----:B------:R-:W-:Y:S01]  /*02c0*/  FSEL R10, R7, RZ, !P1 ;  /* 0x000000ff070a7208 */ /* 0x000fe20004800000 */
[----:B------:R-:W-:Y:S01]  /*02d0*/  BAR.SYNC.DEFER_BLOCKING 0x0 ;  /* 0x0000000000007b1d */ /* 0x000fe20000010000 */
[----:B------:R-:W-:-:S05]  /*02e0*/  ISETP.LT.AND P1, PT, R0, 0x10, !P2 ;  /* 0x000000100000780c */ /* 0x000fca0005721270 */
[----:B------:R-:W1:Y:S02]  /*02f0*/  SHFL.BFLY PT, R7, R10, 0x8, 0x1f ;  /* 0x0d001f000a077f89 */ /* 0x000e6400000e0000 */
[----:B-1----:R-:W-:-:S05]  /*0300*/  FADD R8, R10, R7 ;  /* 0x000000070a087221 */ /* 0x002fca0000000000 */
[----:B------:R-:W1:Y:S02]  /*0310*/  SHFL.BFLY PT, R7, R8, 0x4, 0x1f ;  /* 0x0c801f0008077f89 */ /* 0x000e6400000e0000 */
[----:B-1----:R-:W-:-:S05]  /*0320*/  FADD R12, R8, R7 ;  /* 0x00000007080c7221 */ /* 0x002fca0000000000 */
[----:B------:R-:W1:Y:S02]  /*0330*/  SHFL.BFLY PT, R7, R12, 0x2, 0x1f ;  /* 0x0c401f000c077f89 */ /* 0x000e6400000e0000 */
[----:B-1----:R-:W-:Y:S02]  /*0340*/  FADD R9, R12, R7 ;  /* 0x000000070c097221 */ /* 0x002fe40000000000 */
[----:B------:R-:W1:Y:S03]  /*0350*/  LDC.64 R6, c[0x0][0x218] ;  /* 0x00008600ff067b82 */ /* 0x000e660000000a00 */
[----:B------:R-:W2:Y:S01]  /*0360*/  SHFL.BFLY PT, R14, R9, 0x1, 0x1f ;  /* 0x0c201f00090e7f89 */ /* 0x000ea200000e0000 */
[----:B-1----:R-:W-:-:S04]  /*0370*/  IMAD.WIDE R4, R0, 0x4, R6 ;  /* 0x0000000400047825 */ /* 0x002fc800078e0206 */
[----:B--2---:R-:W-:Y:S01]  /*0380*/  FADD R14, R9, R14 ;  /* 0x0000000e090e7221 */ /* 0x004fe20000000000 */
[----:B------:R-:W-:Y:S06]  /*0390*/  @!P1 EXIT ;  /* 0x000000000000994d */ /* 0x000fec0003800000 */
[----:B------:R-:W-:-:S05]  /*03a0*/  FMUL R3, R14, 0.0625 ;  /* 0x3d8000000e037820 */ /* 0x000fca0000400000 */
[----:B------:R-:W-:Y:S01]  /*03b0*/  STG.E desc[UR4][R4.64], R3 ;  /* 0x0000000304007986 */ /* 0x000fe2000c101904 */
[----:B------:R-:W-:Y:S05]  /*03c0*/  EXIT ;  /* 0x000000000000794d */ /* 0x000fea0003800000 */
.L_x_0:
[----:B------:R-:W-:-:S00]  /*03d0*/  BRA `(.L_x_0) ;  /* 0xfffffffc00fc7947 */ /* 0x000fc0000383ffff */
[----:B------:R-:W-:-:S00]  /*03e0*/  NOP ;  /* 0x0000000000007918 */ /* 0x000fc00000000000 */
        /* <DEDUP_REMOVED lines=9> */
.L_x_1:


//--------------------- .nv.constant0.triton_per_fused_convolution_mean_silu_2 --------------------------
	.section	.nv.constant0.triton_per_fused_convolution_mean_silu_2,"a",@progbits
	.sectionflags	@""
	.align	4
.nv.constant0.triton_per_fused_convolution_mean_silu_2:
	.zero		560
